	.headerflags	@"EF_CUDA_TEXMODE_UNIFIED EF_CUDA_64BIT_ADDRESS EF_CUDA_ACCELERATORS EF_CUDA_SM90 EF_CUDA_VIRTUAL_SM(EF_CUDA_SM90)"
	.elftype	@"ET_EXEC"


//--------------------- .nv.info                  --------------------------
	.section	.nv.info,"",@"SHT_CUDA_INFO"
	.align	4


	//----- nvinfo : EIATTR_REGCOUNT
	.align		4
        /*0000*/ 	.byte	0x04, 0x2f
        /*0002*/ 	.short	(.L_1 - .L_0)
	.align		4
.L_0:
        /*0004*/ 	.word	index@(triton_poi_fused_cat_15)
        /*0008*/ 	.word	0x00000012


	//----- nvinfo : EIATTR_MIN_STACK_SIZE
	.align		4
.L_1:
        /*000c*/ 	.byte	0x04, 0x12
        /*000e*/ 	.short	(.L_3 - .L_2)
	.align		4
.L_2:
        /*0010*/ 	.word	index@(triton_poi_fused_cat_15)
        /*0014*/ 	.word	0x00000000


	//----- nvinfo : EIATTR_FRAME_SIZE
	.align		4
.L_3:
        /*0018*/ 	.byte	0x04, 0x11
        /*001a*/ 	.short	(.L_5 - .L_4)
	.align		4
.L_4:
        /*001c*/ 	.word	index@(triton_poi_fused_cat_15)
        /*0020*/ 	.word	0x00000000


	//----- nvinfo : EIATTR_MIN_STACK_SIZE
	.align		4
.L_5:
        /*0024*/ 	.byte	0x04, 0x12
        /*0026*/ 	.short	(.L_7 - .L_6)
	.align		4
.L_6:
        /*0028*/ 	.word	index@(triton_poi_fused_cat_15)
        /*002c*/ 	.word	0x00000000
.L_7:


//--------------------- .nv.info.triton_poi_fused_cat_15 --------------------------
	.section	.nv.info.triton_poi_fused_cat_15,"",@"SHT_CUDA_INFO"
	.sectionflags	@""
	.align	4


	//----- nvinfo : EIATTR_CUDA_API_VERSION
	.align		4
        /*0000*/ 	.byte	0x04, 0x37
        /*0002*/ 	.short	(.L_9 - .L_8)
.L_8:
        /*0004*/ 	.word	0x0000007c


	//----- nvinfo : EIATTR_KPARAM_INFO
	.align		4
.L_9:
        /*0008*/ 	.byte	0x04, 0x17
        /*000a*/ 	.short	(.L_11 - .L_10)
.L_10:
        /*000c*/ 	.word	0x00000000
        /*0010*/ 	.short	0x0002
        /*0012*/ 	.short	0x0010
        /*0014*/ 	.byte	0x00, 0xf0, 0x11, 0x00


	//----- nvinfo : EIATTR_KPARAM_INFO
	.align		4
.L_11:
        /*0018*/ 	.byte	0x04, 0x17
        /*001a*/ 	.short	(.L_13 - .L_12)
.L_12:
        /*001c*/ 	.word	0x00000000
        /*0020*/ 	.short	0x0001
        /*0022*/ 	.short	0x0008
        /*0024*/ 	.byte	0x00, 0xf4, 0x21, 0x00


	//----- nvinfo : EIATTR_KPARAM_INFO
	.align		4
.L_13:
        /*0028*/ 	.byte	0x04, 0x17
        /*002a*/ 	.short	(.L_15 - .L_14)
.L_14:
        /*002c*/ 	.word	0x00000000
        /*0030*/ 	.short	0x0000
        /*0032*/ 	.short	0x0000
        /*0034*/ 	.byte	0x00, 0xf4, 0x21, 0x00


	//----- nvinfo : EIATTR_SPARSE_MMA_MASK
	.align		4
.L_15:
        /*0038*/ 	.byte	0x03, 0x50
        /*003a*/ 	.short	0x0000


	//----- nvinfo : EIATTR_MAXREG_COUNT
	.align		4
        /*003c*/ 	.byte	0x03, 0x1b
        /*003e*/ 	.short	0x00ff


	//----- nvinfo : EIATTR_EXIT_INSTR_OFFSETS
	.align		4
        /*0040*/ 	.byte	0x04, 0x1c
        /*0042*/ 	.short	(.L_17 - .L_16)


	//   ....[0]....
.L_16:
        /*0044*/ 	.word	0x00000160


	//   ....[1]....
        /*0048*/ 	.word	0x00000180


	//----- nvinfo : EIATTR_REQNTID
	.align		4
.L_17:
        /*004c*/ 	.byte	0x04, 0x10
        /*004e*/ 	.short	(.L_19 - .L_18)
.L_18:
        /*0050*/ 	.word	0x00000020
        /*0054*/ 	.word	0x00000001
        /*0058*/ 	.word	0x00000001


	//----- nvinfo : EIATTR_CBANK_PARAM_SIZE
	.align		4
.L_19:
        /*005c*/ 	.byte	0x03, 0x19
        /*005e*/ 	.short	0x0014


	//----- nvinfo : EIATTR_PARAM_CBANK
	.align		4
        /*0060*/ 	.byte	0x04, 0x0a
        /*0062*/ 	.short	(.L_21 - .L_20)
	.align		4
.L_20:
        /*0064*/ 	.word	index@(.nv.constant0.triton_poi_fused_cat_15)
        /*0068*/ 	.short	0x0210
        /*006a*/ 	.short	0x0014


	//----- nvinfo : EIATTR_SW_WAR
	.align		4
.L_21:
        /*006c*/ 	.byte	0x04, 0x36
        /*006e*/ 	.short	(.L_23 - .L_22)
.L_22:
        /*0070*/ 	.word	0x00000008
.L_23:


//--------------------- .nv.callgraph             --------------------------
	.section	.nv.callgraph,"",@"SHT_CUDA_CALLGRAPH"
	.align	4
	.sectionentsize	8
	.align		4
        /*0000*/ 	.word	0x00000000
	.align		4
        /*0004*/ 	.word	0xffffffff
	.align		4
        /*0008*/ 	.word	0x00000000
	.align		4
        /*000c*/ 	.word	0xfffffffe
	.align		4
        /*0010*/ 	.word	0x00000000
	.align		4
        /*0014*/ 	.word	0xfffffffd
	.align		4
        /*0018*/ 	.word	0x00000000
	.align		4
        /*001c*/ 	.word	0xfffffffc


//--------------------- .text.triton_poi_fused_cat_15 --------------------------
	.section	.text.triton_poi_fused_cat_15,"ax",@progbits
	.align	128
        .global         triton_poi_fused_cat_15
        .type           triton_poi_fused_cat_15,@function
        .size           triton_poi_fused_cat_15,(.L_x_1 - triton_poi_fused_cat_15)
        .other          triton_poi_fused_cat_15,@"STO_CUDA_ENTRY STV_DEFAULT"
triton_poi_fused_cat_15:
.text.triton_poi_fused_cat_15:
[----:B------:R-:W0:Y:S02]  /*0000*/  LDC R1, c[0x0][0x28] ;  /* 0x00000a00ff017b82 */ /* 0x000e240000000800 */
[----:B------:R-:W1:Y:S01]  /*0010*/  S2R R0, SR_TID.X ;  /* 0x0000000000007919 */ /* 0x000e620000002100 */
[----:B------:R-:W2:Y:S01]  /*0020*/  LDC.64 R4, c[0x0][0x210] ;  /* 0x00008400ff047b82 */ /* 0x000ea20000000a00 */
[----:B------:R-:W-:Y:S01]  /*0030*/  IMAD.MOV.U32 R13, RZ, RZ, RZ ;  /* 0x000000ffff0d7224 */ /* 0x000fe200078e00ff */
[----:B------:R-:W-:Y:S01]  /*0040*/  ULDC.64 UR4, c[0x0][0x208] ;  /* 0x0000820000047ab9 */ /* 0x000fe20000000a00 */
[----:B------:R-:W3:Y:S05]  /*0050*/  S2R R3, SR_CTAID.X ;  /* 0x0000000000037919 */ /* 0x000eea0000002500 */
[----:B------:R-:W4:Y:S01]  /*0060*/  LDC.64 R8, c[0x0][0x218] ;  /* 0x00008600ff087b82 */ /* 0x000f220000000a00 */
[----:B-1----:R-:W-:-:S04]  /*0070*/  LOP3.LUT R0, R0, 0x1f, RZ, 0xc0, !PT ;  /* 0x0000001f00007812 */ /* 0x002fc800078ec0ff */
[----:B---3--:R-:W-:-:S04]  /*0080*/  LEA R0, R3, R0, 0x6 ;  /* 0x0000000003007211 */ /* 0x008fc800078e30ff */
[C---:B------:R-:W-:Y:S02]  /*0090*/  ISETP.GE.AND P0, PT, R0.reuse, 0x40, PT ;  /* 0x000000400000780c */ /* 0x040fe40003f06270 */
[----:B------:R-:W-:Y:S02]  /*00a0*/  SHF.L.U32 R7, R0, 0x4, RZ ;  /* 0x0000000400077819 */ /* 0x000fe400000006ff */
[----:B------:R-:W-:-:S03]  /*00b0*/  IADD3 R6, R0, 0x20, RZ ;  /* 0x0000002000067810 */ /* 0x000fc60007ffe0ff */
[----:B--2---:R-:W-:Y:S01]  /*00c0*/  IMAD.WIDE R2, R7, 0x4, R4 ;  /* 0x0000000407027825 */ /* 0x004fe200078e0204 */
[C---:B------:R-:W-:Y:S02]  /*00d0*/  ISETP.GE.AND P1, PT, R6.reuse, 0x40, PT ;  /* 0x000000400600780c */ /* 0x040fe40003f26270 */
[----:B------:R-:W-:-:S03]  /*00e0*/  SHF.L.U32 R11, R6, 0x4, RZ ;  /* 0x00000004060b7819 */ /* 0x000fc600000006ff */
[----:B------:R-:W2:Y:S01]  /*00f0*/  @!P0 LDG.E.EL R13, desc[UR4][R2.64+0x28] ;  /* 0x00002804020d8981 */ /* 0x000ea2000c2e1900 */
[----:B------:R-:W-:Y:S02]  /*0100*/  IMAD.MOV.U32 R15, RZ, RZ, RZ ;  /* 0x000000ffff0f7224 */ /* 0x000fe400078e00ff */
[----:B------:R-:W-:-:S04]  /*0110*/  IMAD.WIDE R4, R11, 0x4, R4 ;  /* 0x000000040b047825 */ /* 0x000fc800078e0204 */
[--C-:B----4-:R-:W-:Y:S01]  /*0120*/  IMAD.WIDE R6, R7, 0x4, R8.reuse ;  /* 0x0000000407067825 */ /* 0x110fe200078e0208 */
[----:B------:R1:W5:Y:S03]  /*0130*/  @!P1 LDG.E.EL R15, desc[UR4][R4.64+0x28] ;  /* 0x00002804040f9981 */ /* 0x000366000c2e1900 */
[----:B------:R-:W-:Y:S01]  /*0140*/  IMAD.WIDE R8, R11, 0x4, R8 ;  /* 0x000000040b087825 */ /* 0x000fe200078e0208 */
[----:B--2---:R1:W-:Y:S01]  /*0150*/  @!P0 STG.E desc[UR4][R6.64], R13 ;  /* 0x0000000d06008986 */ /* 0x0043e2000c101904 */
[----:B------:R-:W-:Y:S05]  /*0160*/  @P1 EXIT ;  /* 0x000000000000194d */ /* 0x000fea0003800000 */
[----:B-----5:R-:W-:Y:S01]  /*0170*/  STG.E desc[UR4][R8.64], R15 ;  /* 0x0000000f08007986 */ /* 0x020fe2000c101904 */
[----:B------:R-:W-:Y:S05]  /*0180*/  EXIT ;  /* 0x000000000000794d */ /* 0x000fea0003800000 */
.L_x_0:
[----:B------:R-:W-:-:S00]  /*0190*/  BRA `(.L_x_0) ;  /* 0xfffffffc00fc7947 */ /* 0x000fc0000383ffff */
[----:B------:R-:W-:-:S00]  /*01a0*/  NOP ;  /* 0x0000000000007918 */ /* 0x000fc00000000000 */
        /* <DEDUP_REMOVED lines=13> */
.L_x_1:


//--------------------- .nv.constant0.triton_poi_fused_cat_15 --------------------------
	.section	.nv.constant0.triton_poi_fused_cat_15,"a",@progbits
	.sectionflags	@""
	.align	4
.nv.constant0.triton_poi_fused_cat_15:
	.zero		548
